//
// Generated by NVIDIA NVVM Compiler
//
// Compiler Build ID: CL-36424714
// Cuda compilation tools, release 13.0, V13.0.88
// Based on NVVM 20.0.0
//

.version 9.0
.target sm_100
.address_size 64

	// .globl	spmv_ell_rows_kernel

.visible .entry spmv_ell_rows_kernel(
	.param .u64 .ptr .align 1 spmv_ell_rows_kernel_param_0,
	.param .u64 .ptr .align 1 spmv_ell_rows_kernel_param_1,
	.param .u64 .ptr .align 1 spmv_ell_rows_kernel_param_2,
	.param .u64 .ptr .align 1 spmv_ell_rows_kernel_param_3,
	.param .u32 spmv_ell_rows_kernel_param_4,
	.param .u32 spmv_ell_rows_kernel_param_5
)
{


	ret;

}
	// .globl	spmv_coo_accum_kernel
.visible .entry spmv_coo_accum_kernel(
	.param .u64 .ptr .align 1 spmv_coo_accum_kernel_param_0,
	.param .u64 .ptr .align 1 spmv_coo_accum_kernel_param_1,
	.param .u64 .ptr .align 1 spmv_coo_accum_kernel_param_2,
	.param .u64 .ptr .align 1 spmv_coo_accum_kernel_param_3,
	.param .u64 .ptr .align 1 spmv_coo_accum_kernel_param_4,
	.param .u32 spmv_coo_accum_kernel_param_5
)
{


	ret;

}


// ===== COMPILED SASS (sm_100) =====

	.target	sm_100

	.elftype	@"ET_EXEC"


//--------------------- .note.nv.tkinfo           --------------------------
	.section	.note.nv.tkinfo,"",@"SHT_NOTE"
	.sectionflags	@"SHF_NOTE_NV_TKINFO"
	.tkinfo
        /*0018*/ 	.word	0x00000002
        /*0030*/ 	.string	""
        /*0030*/ 	.string	"ptxas"
        /*0030*/ 	.string	"Cuda compilation tools, release 13.0, V13.0.88"
        /*0030*/ 	.string	"Build cuda_13.0.r13.0/compiler.36424714_0"
        /*0030*/ 	.string	"-arch sm_100 -m 64 "



//--------------------- .note.nv.cuinfo           --------------------------
	.section	.note.nv.cuinfo,"",@"SHT_NOTE"
	.sectionflags	@"SHF_NOTE_NV_CUINFO"
        /*0018*/ 	.short	0x0002
        /*001a*/ 	.short	0x0064
        /*001c*/ 	.short	0x0082
	.zero		2


//--------------------- .nv.info                  --------------------------
	.section	.nv.info,"",@"SHT_CUDA_INFO"
	.align	4


	//----- nvinfo : EIATTR_REGCOUNT
	.align		4
        /*0000*/ 	.byte	0x04, 0x2f
        /*0002*/ 	.short	(.L_1 - .L_0)
	.align		4
.L_0:
        /*0004*/ 	.word	index@(spmv_ell_rows_kernel)
        /*0008*/ 	.word	0x00000004


	//----- nvinfo : EIATTR_FRAME_SIZE
	.align		4
.L_1:
        /*000c*/ 	.byte	0x04, 0x11
        /*000e*/ 	.short	(.L_3 - .L_2)
	.align		4
.L_2:
        /*0010*/ 	.word	index@(spmv_ell_rows_kernel)
        /*0014*/ 	.word	0x00000000


	//----- nvinfo : EIATTR_REGCOUNT
	.align		4
.L_3:
        /*0018*/ 	.byte	0x04, 0x2f
        /*001a*/ 	.short	(.L_5 - .L_4)
	.align		4
.L_4:
        /*001c*/ 	.word	index@(spmv_coo_accum_kernel)
        /*0020*/ 	.word	0x00000004


	//----- nvinfo : EIATTR_FRAME_SIZE
	.align		4
.L_5:
        /*0024*/ 	.byte	0x04, 0x11
        /*0026*/ 	.short	(.L_7 - .L_6)
	.align		4
.L_6:
        /*0028*/ 	.word	index@(spmv_coo_accum_kernel)
        /*002c*/ 	.word	0x00000000


	//----- nvinfo : EIATTR_MIN_STACK_SIZE
	.align		4
.L_7:
        /*0030*/ 	.byte	0x04, 0x12
        /*0032*/ 	.short	(.L_9 - .L_8)
	.align		4
.L_8:
        /*0034*/ 	.word	index@(spmv_coo_accum_kernel)
        /*0038*/ 	.word	0x00000000


	//----- nvinfo : EIATTR_MIN_STACK_SIZE
	.align		4
.L_9:
        /*003c*/ 	.byte	0x04, 0x12
        /*003e*/ 	.short	(.L_11 - .L_10)
	.align		4
.L_10:
        /*0040*/ 	.word	index@(spmv_ell_rows_kernel)
        /*0044*/ 	.word	0x00000000
.L_11:


//--------------------- .nv.compat                --------------------------
	.section	.nv.compat,"",@"SHT_CUDA_COMPAT_INFO"
	.align	4
        /*0000*/ 	.byte	0x02, 0x09, 0x00, 0x00, 0x02, 0x02, 0x01, 0x00, 0x02, 0x05, 0x05, 0x00, 0x03, 0x07, 0x01, 0x01
        /*0010*/ 	.byte	0x02, 0x03, 0x00, 0x00, 0x02, 0x06, 0x01, 0x00, 0x04, 0x0b, 0x08, 0x00, 0x09, 0x00, 0x00, 0x00
        /*0020*/ 	.byte	0x00, 0x00, 0x00, 0x00


//--------------------- .nv.info.spmv_coo_accum_kernel --------------------------
	.section	.nv.info.spmv_coo_accum_kernel,"",@"SHT_CUDA_INFO"
	.sectionflags	@""
	.align	4


	//----- nvinfo : EIATTR_CUDA_API_VERSION
	.align		4
        /*0000*/ 	.byte	0x04, 0x37
        /*0002*/ 	.short	(.L_13 - .L_12)
.L_12:
        /*0004*/ 	.word	0x00000082


	//----- nvinfo : EIATTR_KPARAM_INFO
	.align		4
.L_13:
        /*0008*/ 	.byte	0x04, 0x17
        /*000a*/ 	.short	(.L_15 - .L_14)
.L_14:
        /*000c*/ 	.word	0x00000000
        /*0010*/ 	.short	0x0005
        /*0012*/ 	.short	0x0028
        /*0014*/ 	.byte	0x00, 0xf0, 0x11, 0x00


	//----- nvinfo : EIATTR_KPARAM_INFO
	.align		4
.L_15:
        /*0018*/ 	.byte	0x04, 0x17
        /*001a*/ 	.short	(.L_17 - .L_16)
.L_16:
        /*001c*/ 	.word	0x00000000
        /*0020*/ 	.short	0x0004
        /*0022*/ 	.short	0x0020
        /*0024*/ 	.byte	0x00, 0xf5, 0x21, 0x00


	//----- nvinfo : EIATTR_KPARAM_INFO
	.align		4
.L_17:
        /*0028*/ 	.byte	0x04, 0x17
        /*002a*/ 	.short	(.L_19 - .L_18)
.L_18:
        /*002c*/ 	.word	0x00000000
        /*0030*/ 	.short	0x0003
        /*0032*/ 	.short	0x0018
        /*0034*/ 	.byte	0x00, 0xf5, 0x21, 0x00


	//----- nvinfo : EIATTR_KPARAM_INFO
	.align		4
.L_19:
        /*0038*/ 	.byte	0x04, 0x17
        /*003a*/ 	.short	(.L_21 - .L_20)
.L_20:
        /*003c*/ 	.word	0x00000000
        /*0040*/ 	.short	0x0002
        /*0042*/ 	.short	0x0010
        /*0044*/ 	.byte	0x00, 0xf5, 0x21, 0x00


	//----- nvinfo : EIATTR_KPARAM_INFO
	.align		4
.L_21:
        /*0048*/ 	.byte	0x04, 0x17
        /*004a*/ 	.short	(.L_23 - .L_22)
.L_22:
        /*004c*/ 	.word	0x00000000
        /*0050*/ 	.short	0x0001
        /*0052*/ 	.short	0x0008
        /*0054*/ 	.byte	0x00, 0xf5, 0x21, 0x00


	//----- nvinfo : EIATTR_KPARAM_INFO
	.align		4
.L_23:
        /*0058*/ 	.byte	0x04, 0x17
        /*005a*/ 	.short	(.L_25 - .L_24)
.L_24:
        /*005c*/ 	.word	0x00000000
        /*0060*/ 	.short	0x0000
        /*0062*/ 	.short	0x0000
        /*0064*/ 	.byte	0x00, 0xf5, 0x21, 0x00


	//----- nvinfo : EIATTR_SPARSE_MMA_MASK
	.align		4
.L_25:
        /*0068*/ 	.byte	0x03, 0x50
        /*006a*/ 	.short	0x0000


	//----- nvinfo : EIATTR_MAXREG_COUNT
	.align		4
        /*006c*/ 	.byte	0x03, 0x1b
        /*006e*/ 	.short	0x00ff


	//----- nvinfo : EIATTR_MERCURY_ISA_VERSION
	.align		4
        /*0070*/ 	.byte	0x03, 0x5f
        /*0072*/ 	.short	0x0101


	//----- nvinfo : EIATTR_VRC_CTA_INIT_COUNT
	.align		4
        /*0074*/ 	.byte	0x02, 0x4a
	.zero		1
	.zero		1


	//----- nvinfo : EIATTR_EXIT_INSTR_OFFSETS
	.align		4
        /*0078*/ 	.byte	0x04, 0x1c
        /*007a*/ 	.short	(.L_27 - .L_26)


	//   ....[0]....
.L_26:
        /*007c*/ 	.word	0x00000010


	//----- nvinfo : EIATTR_CBANK_PARAM_SIZE
	.align		4
.L_27:
        /*0080*/ 	.byte	0x03, 0x19
        /*0082*/ 	.short	0x002c


	//----- nvinfo : EIATTR_PARAM_CBANK
	.align		4
        /*0084*/ 	.byte	0x04, 0x0a
        /*0086*/ 	.short	(.L_29 - .L_28)
	.align		4
.L_28:
        /*0088*/ 	.word	index@(.nv.constant0.spmv_coo_accum_kernel)
        /*008c*/ 	.short	0x0380
        /*008e*/ 	.short	0x002c


	//----- nvinfo : EIATTR_SW_WAR
	.align		4
.L_29:
        /*0090*/ 	.byte	0x04, 0x36
        /*0092*/ 	.short	(.L_31 - .L_30)
.L_30:
        /*0094*/ 	.word	0x00000008
.L_31:


//--------------------- .nv.info.spmv_ell_rows_kernel --------------------------
	.section	.nv.info.spmv_ell_rows_kernel,"",@"SHT_CUDA_INFO"
	.sectionflags	@""
	.align	4


	//----- nvinfo : EIATTR_CUDA_API_VERSION
	.align		4
        /*0000*/ 	.byte	0x04, 0x37
        /*0002*/ 	.short	(.L_33 - .L_32)
.L_32:
        /*0004*/ 	.word	0x00000082


	//----- nvinfo : EIATTR_KPARAM_INFO
	.align		4
.L_33:
        /*0008*/ 	.byte	0x04, 0x17
        /*000a*/ 	.short	(.L_35 - .L_34)
.L_34:
        /*000c*/ 	.word	0x00000000
        /*0010*/ 	.short	0x0005
        /*0012*/ 	.short	0x0024
        /*0014*/ 	.byte	0x00, 0xf0, 0x11, 0x00


	//----- nvinfo : EIATTR_KPARAM_INFO
	.align		4
.L_35:
        /*0018*/ 	.byte	0x04, 0x17
        /*001a*/ 	.short	(.L_37 - .L_36)
.L_36:
        /*001c*/ 	.word	0x00000000
        /*0020*/ 	.short	0x0004
        /*0022*/ 	.short	0x0020
        /*0024*/ 	.byte	0x00, 0xf0, 0x11, 0x00


	//----- nvinfo : EIATTR_KPARAM_INFO
	.align		4
.L_37:
        /*0028*/ 	.byte	0x04, 0x17
        /*002a*/ 	.short	(.L_39 - .L_38)
.L_38:
        /*002c*/ 	.word	0x00000000
        /*0030*/ 	.short	0x0003
        /*0032*/ 	.short	0x0018
        /*0034*/ 	.byte	0x00, 0xf5, 0x21, 0x00


	//----- nvinfo : EIATTR_KPARAM_INFO
	.align		4
.L_39:
        /*0038*/ 	.byte	0x04, 0x17
        /*003a*/ 	.short	(.L_41 - .L_40)
.L_40:
        /*003c*/ 	.word	0x00000000
        /*0040*/ 	.short	0x0002
        /*0042*/ 	.short	0x0010
        /*0044*/ 	.byte	0x00, 0xf5, 0x21, 0x00


	//----- nvinfo : EIATTR_KPARAM_INFO
	.align		4
.L_41:
        /*0048*/ 	.byte	0x04, 0x17
        /*004a*/ 	.short	(.L_43 - .L_42)
.L_42:
        /*004c*/ 	.word	0x00000000
        /*0050*/ 	.short	0x0001
        /*0052*/ 	.short	0x0008
        /*0054*/ 	.byte	0x00, 0xf5, 0x21, 0x00


	//----- nvinfo : EIATTR_KPARAM_INFO
	.align		4
.L_43:
        /*0058*/ 	.byte	0x04, 0x17
        /*005a*/ 	.short	(.L_45 - .L_44)
.L_44:
        /*005c*/ 	.word	0x00000000
        /*0060*/ 	.short	0x0000
        /*0062*/ 	.short	0x0000
        /*0064*/ 	.byte	0x00, 0xf5, 0x21, 0x00


	//----- nvinfo : EIATTR_SPARSE_MMA_MASK
	.align		4
.L_45:
        /*0068*/ 	.byte	0x03, 0x50
        /*006a*/ 	.short	0x0000


	//----- nvinfo : EIATTR_MAXREG_COUNT
	.align		4
        /*006c*/ 	.byte	0x03, 0x1b
        /*006e*/ 	.short	0x00ff


	//----- nvinfo : EIATTR_MERCURY_ISA_VERSION
	.align		4
        /*0070*/ 	.byte	0x03, 0x5f
        /*0072*/ 	.short	0x0101


	//----- nvinfo : EIATTR_VRC_CTA_INIT_COUNT
	.align		4
        /*0074*/ 	.byte	0x02, 0x4a
	.zero		1
	.zero		1


	//----- nvinfo : EIATTR_EXIT_INSTR_OFFSETS
	.align		4
        /*0078*/ 	.byte	0x04, 0x1c
        /*007a*/ 	.short	(.L_47 - .L_46)


	//   ....[0]....
.L_46:
        /*007c*/ 	.word	0x00000010


	//----- nvinfo : EIATTR_CBANK_PARAM_SIZE
	.align		4
.L_47:
        /*0080*/ 	.byte	0x03, 0x19
        /*0082*/ 	.short	0x0028


	//----- nvinfo : EIATTR_PARAM_CBANK
	.align		4
        /*0084*/ 	.byte	0x04, 0x0a
        /*0086*/ 	.short	(.L_49 - .L_48)
	.align		4
.L_48:
        /*0088*/ 	.word	index@(.nv.constant0.spmv_ell_rows_kernel)
        /*008c*/ 	.short	0x0380
        /*008e*/ 	.short	0x0028


	//----- nvinfo : EIATTR_SW_WAR
	.align		4
.L_49:
        /*0090*/ 	.byte	0x04, 0x36
        /*0092*/ 	.short	(.L_51 - .L_50)
.L_50:
        /*0094*/ 	.word	0x00000008
.L_51:


//--------------------- .nv.callgraph             --------------------------
	.section	.nv.callgraph,"",@"SHT_CUDA_CALLGRAPH"
	.align	4
	.sectionentsize	8
	.align		4
        /*0000*/ 	.word	0x00000000
	.align		4
        /*0004*/ 	.word	0xffffffff
	.align		4
        /*0008*/ 	.word	0x00000000
	.align		4
        /*000c*/ 	.word	0xfffffffe
	.align		4
        /*0010*/ 	.word	0x00000000
	.align		4
        /*0014*/ 	.word	0xfffffffd
	.align		4
        /*0018*/ 	.word	0x00000000
	.align		4
        /*001c*/ 	.word	0xfffffffc


//--------------------- .text.spmv_coo_accum_kernel --------------------------
	.section	.text.spmv_coo_accum_kernel,"ax",@progbits
	.align	128
        .global         spmv_coo_accum_kernel
        .type           spmv_coo_accum_kernel,@function
        .size           spmv_coo_accum_kernel,(.L_x_2 - spmv_coo_accum_kernel)
        .other          spmv_coo_accum_kernel,@"STO_CUDA_ENTRY STV_DEFAULT"
spmv_coo_accum_kernel:
.text.spmv_coo_accum_kernel:
[----:B------:R-:W-:Y:S01]  /*0000*/  LDC R1, c[0x0][0x37c] ;  /* 0x0000df00ff017b82 */ /* 0x000fe20000000800 */
[----:B------:R-:W-:Y:S05]  /*0010*/  EXIT ;  /* 0x000000000000794d */ /* 0x000fea0003800000 */
.L_x_0:
[----:B------:R-:W-:-:S00]  /*0020*/  BRA `(.L_x_0) ;  /* 0xfffffffc00fc7947 */ /* 0x000fc0000383ffff */
[----:B------:R-:W-:-:S00]  /*0030*/  NOP ;  /* 0x0000000000007918 */ /* 0x000fc00000000000 */
        /* <DEDUP_REMOVED lines=12> */
.L_x_2:


//--------------------- .text.spmv_ell_rows_kernel --------------------------
	.section	.text.spmv_ell_rows_kernel,"ax",@progbits
	.align	128
        .global         spmv_ell_rows_kernel
        .type           spmv_ell_rows_kernel,@function
        .size           spmv_ell_rows_kernel,(.L_x_3 - spmv_ell_rows_kernel)
        .other          spmv_ell_rows_kernel,@"STO_CUDA_ENTRY STV_DEFAULT"
spmv_ell_rows_kernel:
.text.spmv_ell_rows_kernel:
[----:B------:R-:W-:Y:S01]  /*0000*/  LDC R1, c[0x0][0x37c] ;  /* 0x0000df00ff017b82 */ /* 0x000fe20000000800 */
[----:B------:R-:W-:Y:S05]  /*0010*/  EXIT ;  /* 0x000000000000794d */ /* 0x000fea0003800000 */
.L_x_1:
        /* <DEDUP_REMOVED lines=14> */
.L_x_3:


//--------------------- .nv.shared.reserved.0     --------------------------
	.section	.nv.shared.reserved.0,"aw",@nobits
	.weak		__nv_reservedSMEM_offset_0_alias
	.size		__nv_reservedSMEM_offset_0_alias, 0, 64
	.other		__nv_reservedSMEM_offset_0_alias,@"STO_CUDA_RESERVED_SHARED STV_DEFAULT"
__nv_reservedSMEM_offset_0_alias:
	.zero		0
	.zero		64


//--------------------- .nv.constant0.spmv_coo_accum_kernel --------------------------
	.section	.nv.constant0.spmv_coo_accum_kernel,"a",@progbits
	.sectionflags	@""
	.align	4
.nv.constant0.spmv_coo_accum_kernel:
	.zero		940


//--------------------- .nv.constant0.spmv_ell_rows_kernel --------------------------
	.section	.nv.constant0.spmv_ell_rows_kernel,"a",@progbits
	.sectionflags	@""
	.align	4
.nv.constant0.spmv_ell_rows_kernel:
	.zero		936


//--------------------- SYMBOLS --------------------------

	.type		.nv.reservedSmem.offset0,@object
	.size		.nv.reservedSmem.offset0,0x4
